//
// Generated by NVIDIA NVVM Compiler
//
// Compiler Build ID: CL-36424714
// Cuda compilation tools, release 13.0, V13.0.88
// Based on NVVM 20.0.0
//

.version 9.0
.target sm_100
.address_size 64

	// .globl	_Z18bitonicCompareSwapPiiii

.visible .entry _Z18bitonicCompareSwapPiiii(
	.param .u64 .ptr .align 1 _Z18bitonicCompareSwapPiiii_param_0,
	.param .u32 _Z18bitonicCompareSwapPiiii_param_1,
	.param .u32 _Z18bitonicCompareSwapPiiii_param_2,
	.param .u32 _Z18bitonicCompareSwapPiiii_param_3
)
{
	.reg .pred 	%p<7>;
	.reg .b32 	%r<14>;
	.reg .b64 	%rd<11>;

	ld.param.u64 	%rd6, [_Z18bitonicCompareSwapPiiii_param_0];
	ld.param.u32 	%r7, [_Z18bitonicCompareSwapPiiii_param_1];
	ld.param.u32 	%r8, [_Z18bitonicCompareSwapPiiii_param_2];
	ld.param.u32 	%r9, [_Z18bitonicCompareSwapPiiii_param_3];
	cvta.to.global.u64 	%rd1, %rd6;
	mov.u32 	%r10, %tid.x;
	mov.u32 	%r11, %ntid.x;
	mov.u32 	%r12, %ctaid.x;
	mad.lo.s32 	%r1, %r11, %r12, %r10;
	xor.b32  	%r2, %r8, %r1;
	setp.le.u32 	%p1, %r2, %r1;
	setp.ge.u32 	%p2, %r2, %r9;
	or.pred  	%p3, %p1, %p2;
	@%p3 bra 	$L__BB0_6;
	and.b32  	%r13, %r7, %r1;
	setp.ne.s32 	%p4, %r13, 0;
	@%p4 bra 	$L__BB0_4;
	mul.wide.u32 	%rd9, %r1, 4;
	add.s64 	%rd2, %rd1, %rd9;
	ld.global.u32 	%r3, [%rd2];
	mul.wide.u32 	%rd10, %r2, 4;
	add.s64 	%rd3, %rd1, %rd10;
	ld.global.u32 	%r4, [%rd3];
	setp.le.s32 	%p6, %r3, %r4;
	@%p6 bra 	$L__BB0_6;
	st.global.u32 	[%rd2], %r4;
	st.global.u32 	[%rd3], %r3;
	bra.uni 	$L__BB0_6;
$L__BB0_4:
	mul.wide.u32 	%rd7, %r1, 4;
	add.s64 	%rd4, %rd1, %rd7;
	ld.global.u32 	%r5, [%rd4];
	mul.wide.u32 	%rd8, %r2, 4;
	add.s64 	%rd5, %rd1, %rd8;
	ld.global.u32 	%r6, [%rd5];
	setp.ge.s32 	%p5, %r5, %r6;
	@%p5 bra 	$L__BB0_6;
	st.global.u32 	[%rd4], %r6;
	st.global.u32 	[%rd5], %r5;
$L__BB0_6:
	ret;

}


// ===== COMPILED SASS (sm_100) =====

	.target	sm_100

	.elftype	@"ET_EXEC"


//--------------------- .note.nv.tkinfo           --------------------------
	.section	.note.nv.tkinfo,"",@"SHT_NOTE"
	.sectionflags	@"SHF_NOTE_NV_TKINFO"
	.tkinfo
        /*0018*/ 	.word	0x00000002
        /*0030*/ 	.string	""
        /*0030*/ 	.string	"ptxas"
        /*0030*/ 	.string	"Cuda compilation tools, release 13.0, V13.0.88"
        /*0030*/ 	.string	"Build cuda_13.0.r13.0/compiler.36424714_0"
        /*0030*/ 	.string	"-arch sm_100 -m 64 "



//--------------------- .note.nv.cuinfo           --------------------------
	.section	.note.nv.cuinfo,"",@"SHT_NOTE"
	.sectionflags	@"SHF_NOTE_NV_CUINFO"
        /*0018*/ 	.short	0x0002
        /*001a*/ 	.short	0x0064
        /*001c*/ 	.short	0x0082
	.zero		2


//--------------------- .nv.info                  --------------------------
	.section	.nv.info,"",@"SHT_CUDA_INFO"
	.align	4


	//----- nvinfo : EIATTR_REGCOUNT
	.align		4
        /*0000*/ 	.byte	0x04, 0x2f
        /*0002*/ 	.short	(.L_1 - .L_0)
	.align		4
.L_0:
        /*0004*/ 	.word	index@(_Z18bitonicCompareSwapPiiii)
        /*0008*/ 	.word	0x0000000c


	//----- nvinfo : EIATTR_FRAME_SIZE
	.align		4
.L_1:
        /*000c*/ 	.byte	0x04, 0x11
        /*000e*/ 	.short	(.L_3 - .L_2)
	.align		4
.L_2:
        /*0010*/ 	.word	index@(_Z18bitonicCompareSwapPiiii)
        /*0014*/ 	.word	0x00000000


	//----- nvinfo : EIATTR_MIN_STACK_SIZE
	.align		4
.L_3:
        /*0018*/ 	.byte	0x04, 0x12
        /*001a*/ 	.short	(.L_5 - .L_4)
	.align		4
.L_4:
        /*001c*/ 	.word	index@(_Z18bitonicCompareSwapPiiii)
        /*0020*/ 	.word	0x00000000
.L_5:


//--------------------- .nv.compat                --------------------------
	.section	.nv.compat,"",@"SHT_CUDA_COMPAT_INFO"
	.align	4
        /*0000*/ 	.byte	0x02, 0x09, 0x00, 0x00, 0x02, 0x02, 0x01, 0x00, 0x02, 0x05, 0x05, 0x00, 0x03, 0x07, 0x01, 0x01
        /*0010*/ 	.byte	0x02, 0x03, 0x00, 0x00, 0x02, 0x06, 0x01, 0x00, 0x04, 0x0b, 0x08, 0x00, 0x09, 0x00, 0x00, 0x00
        /*0020*/ 	.byte	0x00, 0x00, 0x00, 0x00


//--------------------- .nv.info._Z18bitonicCompareSwapPiiii --------------------------
	.section	.nv.info._Z18bitonicCompareSwapPiiii,"",@"SHT_CUDA_INFO"
	.sectionflags	@""
	.align	4


	//----- nvinfo : EIATTR_CUDA_API_VERSION
	.align		4
        /*0000*/ 	.byte	0x04, 0x37
        /*0002*/ 	.short	(.L_7 - .L_6)
.L_6:
        /*0004*/ 	.word	0x00000082


	//----- nvinfo : EIATTR_KPARAM_INFO
	.align		4
.L_7:
        /*0008*/ 	.byte	0x04, 0x17
        /*000a*/ 	.short	(.L_9 - .L_8)
.L_8:
        /*000c*/ 	.word	0x00000000
        /*0010*/ 	.short	0x0003
        /*0012*/ 	.short	0x0010
        /*0014*/ 	.byte	0x00, 0xf0, 0x11, 0x00


	//----- nvinfo : EIATTR_KPARAM_INFO
	.align		4
.L_9:
        /*0018*/ 	.byte	0x04, 0x17
        /*001a*/ 	.short	(.L_11 - .L_10)
.L_10:
        /*001c*/ 	.word	0x00000000
        /*0020*/ 	.short	0x0002
        /*0022*/ 	.short	0x000c
        /*0024*/ 	.byte	0x00, 0xf0, 0x11, 0x00


	//----- nvinfo : EIATTR_KPARAM_INFO
	.align		4
.L_11:
        /*0028*/ 	.byte	0x04, 0x17
        /*002a*/ 	.short	(.L_13 - .L_12)
.L_12:
        /*002c*/ 	.word	0x00000000
        /*0030*/ 	.short	0x0001
        /*0032*/ 	.short	0x0008
        /*0034*/ 	.byte	0x00, 0xf0, 0x11, 0x00


	//----- nvinfo : EIATTR_KPARAM_INFO
	.align		4
.L_13:
        /*0038*/ 	.byte	0x04, 0x17
        /*003a*/ 	.short	(.L_15 - .L_14)
.L_14:
        /*003c*/ 	.word	0x00000000
        /*0040*/ 	.short	0x0000
        /*0042*/ 	.short	0x0000
        /*0044*/ 	.byte	0x00, 0xf5, 0x21, 0x00


	//----- nvinfo : EIATTR_SPARSE_MMA_MASK
	.align		4
.L_15:
        /*0048*/ 	.byte	0x03, 0x50
        /*004a*/ 	.short	0x0000


	//----- nvinfo : EIATTR_MAXREG_COUNT
	.align		4
        /*004c*/ 	.byte	0x03, 0x1b
        /*004e*/ 	.short	0x00ff


	//----- nvinfo : EIATTR_MERCURY_ISA_VERSION
	.align		4
        /*0050*/ 	.byte	0x03, 0x5f
        /*0052*/ 	.short	0x0101


	//----- nvinfo : EIATTR_VRC_CTA_INIT_COUNT
	.align		4
        /*0054*/ 	.byte	0x02, 0x4a
	.zero		1
	.zero		1


	//----- nvinfo : EIATTR_EXIT_INSTR_OFFSETS
	.align		4
        /*0058*/ 	.byte	0x04, 0x1c
        /*005a*/ 	.short	(.L_17 - .L_16)


	//   ....[0]....
.L_16:
        /*005c*/ 	.word	0x000000a0


	//   ....[1]....
        /*0060*/ 	.word	0x00000150


	//   ....[2]....
        /*0064*/ 	.word	0x00000180


	//   ....[3]....
        /*0068*/ 	.word	0x000001f0


	//   ....[4]....
        /*006c*/ 	.word	0x00000220


	//----- nvinfo : EIATTR_CRS_STACK_SIZE
	.align		4
.L_17:
        /*0070*/ 	.byte	0x04, 0x1e
        /*0072*/ 	.short	(.L_19 - .L_18)
.L_18:
        /*0074*/ 	.word	0x00000000


	//----- nvinfo : EIATTR_CBANK_PARAM_SIZE
	.align		4
.L_19:
        /*0078*/ 	.byte	0x03, 0x19
        /*007a*/ 	.short	0x0014


	//----- nvinfo : EIATTR_PARAM_CBANK
	.align		4
        /*007c*/ 	.byte	0x04, 0x0a
        /*007e*/ 	.short	(.L_21 - .L_20)
	.align		4
.L_20:
        /*0080*/ 	.word	index@(.nv.constant0._Z18bitonicCompareSwapPiiii)
        /*0084*/ 	.short	0x0380
        /*0086*/ 	.short	0x0014


	//----- nvinfo : EIATTR_SW_WAR
	.align		4
.L_21:
        /*0088*/ 	.byte	0x04, 0x36
        /*008a*/ 	.short	(.L_23 - .L_22)
.L_22:
        /*008c*/ 	.word	0x00000008
.L_23:


//--------------------- .nv.callgraph             --------------------------
	.section	.nv.callgraph,"",@"SHT_CUDA_CALLGRAPH"
	.align	4
	.sectionentsize	8
	.align		4
        /*0000*/ 	.word	0x00000000
	.align		4
        /*0004*/ 	.word	0xffffffff
	.align		4
        /*0008*/ 	.word	0x00000000
	.align		4
        /*000c*/ 	.word	0xfffffffe
	.align		4
        /*0010*/ 	.word	0x00000000
	.align		4
        /*0014*/ 	.word	0xfffffffd
	.align		4
        /*0018*/ 	.word	0x00000000
	.align		4
        /*001c*/ 	.word	0xfffffffc


//--------------------- .text._Z18bitonicCompareSwapPiiii --------------------------
	.section	.text._Z18bitonicCompareSwapPiiii,"ax",@progbits
	.align	128
        .global         _Z18bitonicCompareSwapPiiii
        .type           _Z18bitonicCompareSwapPiiii,@function
        .size           _Z18bitonicCompareSwapPiiii,(.L_x_2 - _Z18bitonicCompareSwapPiiii)
        .other          _Z18bitonicCompareSwapPiiii,@"STO_CUDA_ENTRY STV_DEFAULT"
_Z18bitonicCompareSwapPiiii:
.text._Z18bitonicCompareSwapPiiii:
[----:B------:R-:W-:Y:S01]  /*0000*/  LDC R1, c[0x0][0x37c] ;  /* 0x0000df00ff017b82 */ /* 0x000fe20000000800 */
[----:B------:R-:W0:Y:S01]  /*0010*/  S2R R7, SR_TID.X ;  /* 0x0000000000077919 */ /* 0x000e220000002100 */
[----:B------:R-:W0:Y:S01]  /*0020*/  LDCU UR4, c[0x0][0x360] ;  /* 0x00006c00ff0477ac */ /* 0x000e220008000800 */
[----:B------:R-:W0:Y:S01]  /*0030*/  S2R R0, SR_CTAID.X ;  /* 0x0000000000007919 */ /* 0x000e220000002500 */
[----:B------:R-:W1:Y:S01]  /*0040*/  LDCU UR5, c[0x0][0x38c] ;  /* 0x00007180ff0577ac */ /* 0x000e620008000800 */
[----:B------:R-:W2:Y:S01]  /*0050*/  LDCU UR6, c[0x0][0x390] ;  /* 0x00007200ff0677ac */ /* 0x000ea20008000800 */
[----:B0-----:R-:W-:-:S05]  /*0060*/  IMAD R7, R0, UR4, R7 ;  /* 0x0000000400077c24 */ /* 0x001fca000f8e0207 */
[----:B-1----:R-:W-:-:S04]  /*0070*/  LOP3.LUT R9, R7, UR5, RZ, 0x3c, !PT ;  /* 0x0000000507097c12 */ /* 0x002fc8000f8e3cff */
[----:B--2---:R-:W-:-:S04]  /*0080*/  ISETP.GE.U32.AND P0, PT, R9, UR6, PT ;  /* 0x0000000609007c0c */ /* 0x004fc8000bf06070 */
[----:B------:R-:W-:-:S13]  /*0090*/  ISETP.LE.U32.OR P0, PT, R9, R7, P0 ;  /* 0x000000070900720c */ /* 0x000fda0000703470 */
[----:B------:R-:W-:Y:S05]  /*00a0*/  @P0 EXIT ;  /* 0x000000000000094d */ /* 0x000fea0003800000 */
[----:B------:R-:W0:Y:S02]  /*00b0*/  LDCU UR4, c[0x0][0x388] ;  /* 0x00007100ff0477ac */ /* 0x000e240008000800 */
[----:B0-----:R-:W-:Y:S01]  /*00c0*/  LOP3.LUT P0, RZ, R7, UR4, RZ, 0xc0, !PT ;  /* 0x0000000407ff7c12 */ /* 0x001fe2000f80c0ff */
[----:B------:R-:W0:-:S12]  /*00d0*/  LDCU.64 UR4, c[0x0][0x358] ;  /* 0x00006b00ff0477ac */ /* 0x000e180008000a00 */
[----:B------:R-:W-:Y:S05]  /*00e0*/  @P0 BRA `(.L_x_0) ;  /* 0x0000000000280947 */ /* 0x000fea0003800000 */
[----:B------:R-:W1:Y:S02]  /*00f0*/  LDC.64 R4, c[0x0][0x380] ;  /* 0x0000e000ff047b82 */ /* 0x000e640000000a00 */
[----:B-1----:R-:W-:-:S04]  /*0100*/  IMAD.WIDE.U32 R2, R7, 0x4, R4 ;  /* 0x0000000407027825 */ /* 0x002fc800078e0004 */
[----:B------:R-:W-:Y:S01]  /*0110*/  IMAD.WIDE.U32 R4, R9, 0x4, R4 ;  /* 0x0000000409047825 */ /* 0x000fe200078e0004 */
[----:B0-----:R-:W2:Y:S04]  /*0120*/  LDG.E R7, desc[UR4][R2.64] ;  /* 0x0000000402077981 */ /* 0x001ea8000c1e1900 */
[----:B------:R-:W2:Y:S02]  /*0130*/  LDG.E R0, desc[UR4][R4.64] ;  /* 0x0000000404007981 */ /* 0x000ea4000c1e1900 */
[----:B--2---:R-:W-:-:S13]  /*0140*/  ISETP.GT.AND P0, PT, R7, R0, PT ;  /* 0x000000000700720c */ /* 0x004fda0003f04270 */
[----:B------:R-:W-:Y:S05]  /*0150*/  @!P0 EXIT ;  /* 0x000000000000894d */ /* 0x000fea0003800000 */
[----:B------:R-:W-:Y:S04]  /*0160*/  STG.E desc[UR4][R2.64], R0 ;  /* 0x0000000002007986 */ /* 0x000fe8000c101904 */
[----:B------:R-:W-:Y:S01]  /*0170*/  STG.E desc[UR4][R4.64], R7 ;  /* 0x0000000704007986 */ /* 0x000fe2000c101904 */
[----:B------:R-:W-:Y:S05]  /*0180*/  EXIT ;  /* 0x000000000000794d */ /* 0x000fea0003800000 */
.L_x_0:
[----:B------:R-:W1:Y:S02]  /*0190*/  LDC.64 R2, c[0x0][0x380] ;  /* 0x0000e000ff027b82 */ /* 0x000e640000000a00 */
[----:B-1----:R-:W-:-:S04]  /*01a0*/  IMAD.WIDE.U32 R4, R7, 0x4, R2 ;  /* 0x0000000407047825 */ /* 0x002fc800078e0002 */
[----:B------:R-:W-:Y:S01]  /*01b0*/  IMAD.WIDE.U32 R2, R9, 0x4, R2 ;  /* 0x0000000409027825 */ /* 0x000fe200078e0002 */
[----:B0-----:R-:W2:Y:S04]  /*01c0*/  LDG.E R7, desc[UR4][R4.64] ;  /* 0x0000000404077981 */ /* 0x001ea8000c1e1900 */
[----:B------:R-:W2:Y:S02]  /*01d0*/  LDG.E R0, desc[UR4][R2.64] ;  /* 0x0000000402007981 */ /* 0x000ea4000c1e1900 */
[----:B--2---:R-:W-:-:S13]  /*01e0*/  ISETP.GE.AND P0, PT, R7, R0, PT ;  /* 0x000000000700720c */ /* 0x004fda0003f06270 */
[----:B------:R-:W-:Y:S05]  /*01f0*/  @P0 EXIT ;  /* 0x000000000000094d */ /* 0x000fea0003800000 */
[----:B------:R-:W-:Y:S04]  /*0200*/  STG.E desc[UR4][R4.64], R0 ;  /* 0x0000000004007986 */ /* 0x000fe8000c101904 */
[----:B------:R-:W-:Y:S01]  /*0210*/  STG.E desc[UR4][R2.64], R7 ;  /* 0x0000000702007986 */ /* 0x000fe2000c101904 */
[----:B------:R-:W-:Y:S05]  /*0220*/  EXIT ;  /* 0x000000000000794d */ /* 0x000fea0003800000 */
.L_x_1:
[----:B------:R-:W-:-:S00]  /*0230*/  BRA `(.L_x_1) ;  /* 0xfffffffc00fc7947 */ /* 0x000fc0000383ffff */
[----:B------:R-:W-:-:S00]  /*0240*/  NOP ;  /* 0x0000000000007918 */ /* 0x000fc00000000000 */
        /* <DEDUP_REMOVED lines=11> */
.L_x_2:


//--------------------- .nv.shared.reserved.0     --------------------------
	.section	.nv.shared.reserved.0,"aw",@nobits
	.weak		__nv_reservedSMEM_offset_0_alias
	.size		__nv_reservedSMEM_offset_0_alias, 0, 64
	.other		__nv_reservedSMEM_offset_0_alias,@"STO_CUDA_RESERVED_SHARED STV_DEFAULT"
__nv_reservedSMEM_offset_0_alias:
	.zero		0
	.zero		64


//--------------------- .nv.constant0._Z18bitonicCompareSwapPiiii --------------------------
	.section	.nv.constant0._Z18bitonicCompareSwapPiiii,"a",@progbits
	.sectionflags	@""
	.align	4
.nv.constant0._Z18bitonicCompareSwapPiiii:
	.zero		916


//--------------------- SYMBOLS --------------------------

	.type		.nv.reservedSmem.offset0,@object
	.size		.nv.reservedSmem.offset0,0x4
